	.headerflags	@"EF_CUDA_TEXMODE_UNIFIED EF_CUDA_64BIT_ADDRESS EF_CUDA_ACCELERATORS EF_CUDA_SM90 EF_CUDA_VIRTUAL_SM(EF_CUDA_SM90)"
	.elftype	@"ET_EXEC"


//--------------------- .nv.info                  --------------------------
	.section	.nv.info,"",@"SHT_CUDA_INFO"
	.align	4


	//----- nvinfo : EIATTR_REGCOUNT
	.align		4
        /*0000*/ 	.byte	0x04, 0x2f
        /*0002*/ 	.short	(.L_3 - .L_2)
	.align		4
.L_2:
        /*0004*/ 	.word	index@(triton_poi_fused__native_batch_norm_legit_no_training_relu_2)
        /*0008*/ 	.word	0x00000010


	//----- nvinfo : EIATTR_MIN_STACK_SIZE
	.align		4
.L_3:
        /*000c*/ 	.byte	0x04, 0x12
        /*000e*/ 	.short	(.L_5 - .L_4)
	.align		4
.L_4:
        /*0010*/ 	.word	index@(triton_poi_fused__native_batch_norm_legit_no_training_relu_2)
        /*0014*/ 	.word	0x00000000


	//----- nvinfo : EIATTR_FRAME_SIZE
	.align		4
.L_5:
        /*0018*/ 	.byte	0x04, 0x11
        /*001a*/ 	.short	(.L_7 - .L_6)
	.align		4
.L_6:
        /*001c*/ 	.word	index@(triton_poi_fused__native_batch_norm_legit_no_training_relu_2)
        /*0020*/ 	.word	0x00000000


	//----- nvinfo : EIATTR_MIN_STACK_SIZE
	.align		4
.L_7:
        /*0024*/ 	.byte	0x04, 0x12
        /*0026*/ 	.short	(.L_9 - .L_8)
	.align		4
.L_8:
        /*0028*/ 	.word	index@(triton_poi_fused__native_batch_norm_legit_no_training_relu_2)
        /*002c*/ 	.word	0x00000000
.L_9:


//--------------------- .nv.info.triton_poi_fused__native_batch_norm_legit_no_training_relu_2 --------------------------
	.section	.nv.info.triton_poi_fused__native_batch_norm_legit_no_training_relu_2,"",@"SHT_CUDA_INFO"
	.sectionflags	@""
	.align	4


	//----- nvinfo : EIATTR_CUDA_API_VERSION
	.align		4
        /*0000*/ 	.byte	0x04, 0x37
        /*0002*/ 	.short	(.L_11 - .L_10)
.L_10:
        /*0004*/ 	.word	0x0000007c


	//----- nvinfo : EIATTR_KPARAM_INFO
	.align		4
.L_11:
        /*0008*/ 	.byte	0x04, 0x17
        /*000a*/ 	.short	(.L_13 - .L_12)
.L_12:
        /*000c*/ 	.word	0x00000000
        /*0010*/ 	.short	0x0006
        /*0012*/ 	.short	0x0030
        /*0014*/ 	.byte	0x00, 0xf0, 0x11, 0x00


	//----- nvinfo : EIATTR_KPARAM_INFO
	.align		4
.L_13:
        /*0018*/ 	.byte	0x04, 0x17
        /*001a*/ 	.short	(.L_15 - .L_14)
.L_14:
        /*001c*/ 	.word	0x00000000
        /*0020*/ 	.short	0x0005
        /*0022*/ 	.short	0x0028
        /*0024*/ 	.byte	0x00, 0xf4, 0x21, 0x00


	//----- nvinfo : EIATTR_KPARAM_INFO
	.align		4
.L_15:
        /*0028*/ 	.byte	0x04, 0x17
        /*002a*/ 	.short	(.L_17 - .L_16)
.L_16:
        /*002c*/ 	.word	0x00000000
        /*0030*/ 	.short	0x0004
        /*0032*/ 	.short	0x0020
        /*0034*/ 	.byte	0x00, 0xf4, 0x21, 0x00


	//----- nvinfo : EIATTR_KPARAM_INFO
	.align		4
.L_17:
        /*0038*/ 	.byte	0x04, 0x17
        /*003a*/ 	.short	(.L_19 - .L_18)
.L_18:
        /*003c*/ 	.word	0x00000000
        /*0040*/ 	.short	0x0003
        /*0042*/ 	.short	0x0018
        /*0044*/ 	.byte	0x00, 0xf4, 0x21, 0x00


	//----- nvinfo : EIATTR_KPARAM_INFO
	.align		4
.L_19:
        /*0048*/ 	.byte	0x04, 0x17
        /*004a*/ 	.short	(.L_21 - .L_20)
.L_20:
        /*004c*/ 	.word	0x00000000
        /*0050*/ 	.short	0x0002
        /*0052*/ 	.short	0x0010
        /*0054*/ 	.byte	0x00, 0xf4, 0x21, 0x00


	//----- nvinfo : EIATTR_KPARAM_INFO
	.align		4
.L_21:
        /*0058*/ 	.byte	0x04, 0x17
        /*005a*/ 	.short	(.L_23 - .L_22)
.L_22:
        /*005c*/ 	.word	0x00000000
        /*0060*/ 	.short	0x0001
        /*0062*/ 	.short	0x0008
        /*0064*/ 	.byte	0x00, 0xf4, 0x21, 0x00


	//----- nvinfo : EIATTR_KPARAM_INFO
	.align		4
.L_23:
        /*0068*/ 	.byte	0x04, 0x17
        /*006a*/ 	.short	(.L_25 - .L_24)
.L_24:
        /*006c*/ 	.word	0x00000000
        /*0070*/ 	.short	0x0000
        /*0072*/ 	.short	0x0000
        /*0074*/ 	.byte	0x00, 0xf4, 0x21, 0x00


	//----- nvinfo : EIATTR_SPARSE_MMA_MASK
	.align		4
.L_25:
        /*0078*/ 	.byte	0x03, 0x50
        /*007a*/ 	.short	0x0000


	//----- nvinfo : EIATTR_MAXREG_COUNT
	.align		4
        /*007c*/ 	.byte	0x03, 0x1b
        /*007e*/ 	.short	0x00ff


	//----- nvinfo : EIATTR_EXIT_INSTR_OFFSETS
	.align		4
        /*0080*/ 	.byte	0x04, 0x1c
        /*0082*/ 	.short	(.L_27 - .L_26)


	//   ....[0]....
.L_26:
        /*0084*/ 	.word	0x000002d0


	//----- nvinfo : EIATTR_REQNTID
	.align		4
.L_27:
        /*0088*/ 	.byte	0x04, 0x10
        /*008a*/ 	.short	(.L_29 - .L_28)
.L_28:
        /*008c*/ 	.word	0x00000080
        /*0090*/ 	.word	0x00000001
        /*0094*/ 	.word	0x00000001


	//----- nvinfo : EIATTR_CBANK_PARAM_SIZE
	.align		4
.L_29:
        /*0098*/ 	.byte	0x03, 0x19
        /*009a*/ 	.short	0x0034


	//----- nvinfo : EIATTR_PARAM_CBANK
	.align		4
        /*009c*/ 	.byte	0x04, 0x0a
        /*009e*/ 	.short	(.L_31 - .L_30)
	.align		4
.L_30:
        /*00a0*/ 	.word	index@(.nv.constant0.triton_poi_fused__native_batch_norm_legit_no_training_relu_2)
        /*00a4*/ 	.short	0x0210
        /*00a6*/ 	.short	0x0034


	//----- nvinfo : EIATTR_SW_WAR
	.align		4
.L_31:
        /*00a8*/ 	.byte	0x04, 0x36
        /*00aa*/ 	.short	(.L_33 - .L_32)
.L_32:
        /*00ac*/ 	.word	0x00000008
.L_33:


//--------------------- .nv.callgraph             --------------------------
	.section	.nv.callgraph,"",@"SHT_CUDA_CALLGRAPH"
	.align	4
	.sectionentsize	8
	.align		4
        /*0000*/ 	.word	0x00000000
	.align		4
        /*0004*/ 	.word	0xffffffff
	.align		4
        /*0008*/ 	.word	0x00000000
	.align		4
        /*000c*/ 	.word	0xfffffffe
	.align		4
        /*0010*/ 	.word	0x00000000
	.align		4
        /*0014*/ 	.word	0xfffffffd
	.align		4
        /*0018*/ 	.word	0x00000000
	.align		4
        /*001c*/ 	.word	0xfffffffc


//--------------------- .nv.constant4             --------------------------
	.section	.nv.constant4,"a",@progbits
	.align	8
	.align		8
.nv.constant4:
        /*0000*/ 	.dword	_$_str
	.align		8
        /*0008*/ 	.dword	_$_str_$_2


//--------------------- .text.triton_poi_fused__native_batch_norm_legit_no_training_relu_2 --------------------------
	.section	.text.triton_poi_fused__native_batch_norm_legit_no_training_relu_2,"ax",@progbits
	.align	128
        .global         triton_poi_fused__native_batch_norm_legit_no_training_relu_2
        .type           triton_poi_fused__native_batch_norm_legit_no_training_relu_2,@function
        .size           triton_poi_fused__native_batch_norm_legit_no_training_relu_2,(.L_x_1 - triton_poi_fused__native_batch_norm_legit_no_training_relu_2)
        .other          triton_poi_fused__native_batch_norm_legit_no_training_relu_2,@"STO_CUDA_ENTRY STV_DEFAULT"
triton_poi_fused__native_batch_norm_legit_no_training_relu_2:
.text.triton_poi_fused__native_batch_norm_legit_no_training_relu_2:
[----:B------:R-:W-:Y:S01]  /*0000*/  LDC R1, c[0x0][0x28] ;  /* 0x00000a00ff017b82 */ /* 0x000fe20000000800 */
[----:B------:R-:W1:Y:S07]  /*0010*/  S2R R0, SR_TID.X ;  /* 0x0000000000007919 */ /* 0x000e6e0000002100 */
[----:B------:R-:W2:Y:S01]  /*0020*/  LDC.64 R6, c[0x0][0x220] ;  /* 0x00008800ff067b82 */ /* 0x000ea20000000a00 */
[----:B------:R-:W-:Y:S01]  /*0030*/  ULDC.64 UR4, c[0x0][0x208] ;  /* 0x0000820000047ab9 */ /* 0x000fe20000000a00 */
[----:B------:R-:W3:Y:S06]  /*0040*/  S2R R3, SR_CTAID.X ;  /* 0x0000000000037919 */ /* 0x000eec0000002500 */
[----:B------:R-:W4:Y:S08]  /*0050*/  LDC.64 R4, c[0x0][0x218] ;  /* 0x00008600ff047b82 */ /* 0x000f300000000a00 */
[----:B------:R-:W5:Y:S08]  /*0060*/  LDC.64 R8, c[0x0][0x228] ;  /* 0x00008a00ff087b82 */ /* 0x000f700000000a00 */
[----:B------:R-:W5:Y:S01]  /*0070*/  LDC.64 R10, c[0x0][0x230] ;  /* 0x00008c00ff0a7b82 */ /* 0x000f620000000a00 */
[----:B-1----:R-:W-:-:S02]  /*0080*/  LOP3.LUT R0, R0, 0x7f, RZ, 0xc0, !PT ;  /* 0x0000007f00007812 */ /* 0x002fc400078ec0ff */
[----:B---3--:R-:W-:Y:S02]  /*0090*/  SHF.R.S32.HI R2, RZ, 0x18, R3 ;  /* 0x00000018ff027819 */ /* 0x008fe40000011403 */
[----:B------:R-:W-:Y:S02]  /*00a0*/  LEA R0, R3, R0, 0x7 ;  /* 0x0000000003007211 */ /* 0x000fe400078e38ff */
[----:B------:R-:W-:-:S04]  /*00b0*/  SGXT R3, R2, 0x1 ;  /* 0x000000010203781a */ /* 0x000fc80000000200 */
[----:B------:R-:W-:-:S04]  /*00c0*/  LEA.HI R3, R3, R0, RZ, 0x3 ;  /* 0x0000000003037211 */ /* 0x000fc800078f18ff */
[----:B------:R-:W-:-:S04]  /*00d0*/  LOP3.LUT R3, R3, 0xfffffff8, RZ, 0xc0, !PT ;  /* 0xfffffff803037812 */ /* 0x000fc800078ec0ff */
[----:B------:R-:W-:Y:S02]  /*00e0*/  IADD3 R13, R0, -R3, RZ ;  /* 0x80000003000d7210 */ /* 0x000fe40007ffe0ff */
[----:B------:R-:W1:Y:S03]  /*00f0*/  LDC.64 R2, c[0x0][0x210] ;  /* 0x00008400ff027b82 */ /* 0x000e660000000a00 */
[----:B--2---:R-:W-:-:S06]  /*0100*/  IMAD.WIDE R6, R13, 0x4, R6 ;  /* 0x000000040d067825 */ /* 0x004fcc00078e0206 */
[----:B------:R-:W2:Y:S01]  /*0110*/  LDG.E.EL R6, desc[UR4][R6.64] ;  /* 0x0000000406067981 */ /* 0x000ea2000c2e1900 */
[----:B----4-:R-:W-:-:S04]  /*0120*/  IMAD.WIDE R4, R13, 0x4, R4 ;  /* 0x000000040d047825 */ /* 0x010fc800078e0204 */
[C---:B-----5:R-:W-:Y:S02]  /*0130*/  IMAD.WIDE R8, R13.reuse, 0x4, R8 ;  /* 0x000000040d087825 */ /* 0x060fe400078e0208 */
[----:B------:R3:W4:Y:S02]  /*0140*/  LDG.E.EL R5, desc[UR4][R4.64] ;  /* 0x0000000404057981 */ /* 0x000724000c2e1900 */
[----:B0-----:R-:W-:Y:S02]  /*0150*/  IMAD.WIDE R10, R13, 0x4, R10 ;  /* 0x000000040d0a7825 */ /* 0x001fe400078e020a */
[----:B------:R-:W5:Y:S02]  /*0160*/  LDG.E.EL R8, desc[UR4][R8.64] ;  /* 0x0000000408087981 */ /* 0x000f64000c2e1900 */
[C---:B-1----:R-:W-:Y:S02]  /*0170*/  IMAD.WIDE R2, R0.reuse, 0x4, R2 ;  /* 0x0000000400027825 */ /* 0x042fe400078e0202 */
[----:B------:R-:W5:Y:S04]  /*0180*/  LDG.E.EL R11, desc[UR4][R10.64] ;  /* 0x000000040a0b7981 */ /* 0x000f68000c2e1900 */
[----:B------:R0:W4:Y:S01]  /*0190*/  LDG.E R12, desc[UR4][R2.64] ;  /* 0x00000004020c7981 */ /* 0x000122000c1e1900 */
[----:B---3--:R-:W-:Y:S01]  /*01a0*/  HFMA2.MMA R4, -RZ, RZ, 1.625, 0 ;  /* 0x3e800000ff047435 */ /* 0x008fe200000001ff */
[----:B0-----:R-:W0:Y:S02]  /*01b0*/  LDC.64 R2, c[0x0][0x238] ;  /* 0x00008e00ff027b82 */ /* 0x001e240000000a00 */
[----:B0-----:R-:W-:-:S04]  /*01c0*/  IMAD.WIDE R2, R0, 0x4, R2 ;  /* 0x0000000400027825 */ /* 0x001fc800078e0202 */
[----:B--2---:R-:W-:-:S04]  /*01d0*/  FADD R6, R6, 9.9999997473787516356e-06 ;  /* 0x3727c5ac06067421 */ /* 0x004fc80000000000 */
[----:B------:R-:W0:Y:S02]  /*01e0*/  MUFU.SQRT R7, R6 ;  /* 0x0000000600077308 */ /* 0x000e240000002000 */
[C---:B0-----:R-:W-:Y:S02]  /*01f0*/  FSETP.GT.AND P0, PT, R7.reuse, 8.50705917302346158658e+37, PT ;  /* 0x7e8000000700780b */ /* 0x041fe40003f04000 */
[----:B------:R-:W-:-:S11]  /*0200*/  FSETP.GEU.AND P1, PT, R7, 1.175494350822287508e-38, PT ;  /* 0x008000000700780b */ /* 0x000fd60003f2e000 */
[----:B------:R-:W-:-:S04]  /*0210*/  @P0 FMUL R7, R7, 0.25 ;  /* 0x3e80000007070820 */ /* 0x000fc80000400000 */
[----:B------:R-:W-:-:S06]  /*0220*/  @!P1 FMUL R7, R7, 16777216 ;  /* 0x4b80000007079820 */ /* 0x000fcc0000400000 */
[----:B------:R-:W0:Y:S01]  /*0230*/  MUFU.RCP R7, R7 ;  /* 0x0000000700077308 */ /* 0x000e220000001000 */
[----:B------:R-:W-:Y:S01]  /*0240*/  FSEL R4, R4, 1, P0 ;  /* 0x3f80000004047808 */ /* 0x000fe20000000000 */
[----:B----4-:R-:W-:-:S04]  /*0250*/  FADD R5, R12, -R5 ;  /* 0x800000050c057221 */ /* 0x010fc80000000000 */
[----:B------:R-:W-:-:S04]  /*0260*/  @!P1 FMUL R4, R4, 16777216 ;  /* 0x4b80000004049820 */ /* 0x000fc80000400000 */
[----:B0-----:R-:W-:-:S04]  /*0270*/  FMUL R4, R7, R4 ;  /* 0x0000000407047220 */ /* 0x001fc80000400000 */
[----:B------:R-:W-:-:S04]  /*0280*/  FMUL R4, R5, R4 ;  /* 0x0000000405047220 */ /* 0x000fc80000400000 */
[----:B-----5:R-:W-:-:S05]  /*0290*/  FFMA R4, R8, R4, R11 ;  /* 0x0000000408047223 */ /* 0x020fca000000000b */
[----:B------:R-:W-:-:S04]  /*02a0*/  FSETP.GEU.AND P0, PT, R4, RZ, PT ;  /* 0x000000ff0400720b */ /* 0x000fc80003f0e000 */
[----:B------:R-:W-:-:S05]  /*02b0*/  FSEL R5, R4, RZ, P0 ;  /* 0x000000ff04057208 */ /* 0x000fca0000000000 */
[----:B------:R-:W-:Y:S01]  /*02c0*/  STG.E desc[UR4][R2.64], R5 ;  /* 0x0000000502007986 */ /* 0x000fe2000c101904 */
[----:B------:R-:W-:Y:S05]  /*02d0*/  EXIT ;  /* 0x000000000000794d */ /* 0x000fea0003800000 */
.L_x_0:
[----:B------:R-:W-:-:S00]  /*02e0*/  BRA `(.L_x_0) ;  /* 0xfffffffc00fc7947 */ /* 0x000fc0000383ffff */
[----:B------:R-:W-:-:S00]  /*02f0*/  NOP ;  /* 0x0000000000007918 */ /* 0x000fc00000000000 */
        /* <DEDUP_REMOVED lines=8> */
.L_x_1:


//--------------------- .nv.global.init           --------------------------
	.section	.nv.global.init,"aw",@progbits
.nv.global.init:
	.type		_$_str,@object
	.size		_$_str,(_$_str_$_2 - _$_str)
_$_str:
        /*0000*/ 	.byte	0x5f, 0x5f, 0x43, 0x55, 0x44, 0x41, 0x5f, 0x46, 0x54, 0x5a, 0x00
	.type		_$_str_$_2,@object
	.size		_$_str_$_2,(.L_1 - _$_str_$_2)
_$_str_$_2:
        /*000b*/ 	.byte	0x5f, 0x5f, 0x43, 0x55, 0x44, 0x41, 0x5f, 0x50, 0x52, 0x45, 0x43, 0x5f, 0x53, 0x51, 0x52, 0x54
        /*001b*/ 	.byte	0x00
.L_1:


//--------------------- .nv.constant0.triton_poi_fused__native_batch_norm_legit_no_training_relu_2 --------------------------
	.section	.nv.constant0.triton_poi_fused__native_batch_norm_legit_no_training_relu_2,"a",@progbits
	.sectionflags	@""
	.align	4
.nv.constant0.triton_poi_fused__native_batch_norm_legit_no_training_relu_2:
	.zero		580
